	.headerflags	@"EF_CUDA_TEXMODE_UNIFIED EF_CUDA_64BIT_ADDRESS EF_CUDA_ACCELERATORS EF_CUDA_SM90 EF_CUDA_VIRTUAL_SM(EF_CUDA_SM90)"
	.elftype	@"ET_EXEC"


//--------------------- .nv.info                  --------------------------
	.section	.nv.info,"",@"SHT_CUDA_INFO"
	.align	4


	//----- nvinfo : EIATTR_REGCOUNT
	.align		4
        /*0000*/ 	.byte	0x04, 0x2f
        /*0002*/ 	.short	(.L_1 - .L_0)
	.align		4
.L_0:
        /*0004*/ 	.word	index@(triton_poi_fused__prelu_kernel_add_mul_31)
        /*0008*/ 	.word	0x00000012


	//----- nvinfo : EIATTR_MIN_STACK_SIZE
	.align		4
.L_1:
        /*000c*/ 	.byte	0x04, 0x12
        /*000e*/ 	.short	(.L_3 - .L_2)
	.align		4
.L_2:
        /*0010*/ 	.word	index@(triton_poi_fused__prelu_kernel_add_mul_31)
        /*0014*/ 	.word	0x00000000


	//----- nvinfo : EIATTR_FRAME_SIZE
	.align		4
.L_3:
        /*0018*/ 	.byte	0x04, 0x11
        /*001a*/ 	.short	(.L_5 - .L_4)
	.align		4
.L_4:
        /*001c*/ 	.word	index@(triton_poi_fused__prelu_kernel_add_mul_31)
        /*0020*/ 	.word	0x00000000


	//----- nvinfo : EIATTR_MIN_STACK_SIZE
	.align		4
.L_5:
        /*0024*/ 	.byte	0x04, 0x12
        /*0026*/ 	.short	(.L_7 - .L_6)
	.align		4
.L_6:
        /*0028*/ 	.word	index@(triton_poi_fused__prelu_kernel_add_mul_31)
        /*002c*/ 	.word	0x00000000
.L_7:


//--------------------- .nv.info.triton_poi_fused__prelu_kernel_add_mul_31 --------------------------
	.section	.nv.info.triton_poi_fused__prelu_kernel_add_mul_31,"",@"SHT_CUDA_INFO"
	.sectionflags	@""
	.align	4


	//----- nvinfo : EIATTR_CUDA_API_VERSION
	.align		4
        /*0000*/ 	.byte	0x04, 0x37
        /*0002*/ 	.short	(.L_9 - .L_8)
.L_8:
        /*0004*/ 	.word	0x0000007c


	//----- nvinfo : EIATTR_KPARAM_INFO
	.align		4
.L_9:
        /*0008*/ 	.byte	0x04, 0x17
        /*000a*/ 	.short	(.L_11 - .L_10)
.L_10:
        /*000c*/ 	.word	0x00000000
        /*0010*/ 	.short	0x0004
        /*0012*/ 	.short	0x0020
        /*0014*/ 	.byte	0x00, 0xf0, 0x11, 0x00


	//----- nvinfo : EIATTR_KPARAM_INFO
	.align		4
.L_11:
        /*0018*/ 	.byte	0x04, 0x17
        /*001a*/ 	.short	(.L_13 - .L_12)
.L_12:
        /*001c*/ 	.word	0x00000000
        /*0020*/ 	.short	0x0003
        /*0022*/ 	.short	0x0018
        /*0024*/ 	.byte	0x00, 0xf4, 0x21, 0x00


	//----- nvinfo : EIATTR_KPARAM_INFO
	.align		4
.L_13:
        /*0028*/ 	.byte	0x04, 0x17
        /*002a*/ 	.short	(.L_15 - .L_14)
.L_14:
        /*002c*/ 	.word	0x00000000
        /*0030*/ 	.short	0x0002
        /*0032*/ 	.short	0x0010
        /*0034*/ 	.byte	0x00, 0xf4, 0x21, 0x00


	//----- nvinfo : EIATTR_KPARAM_INFO
	.align		4
.L_15:
        /*0038*/ 	.byte	0x04, 0x17
        /*003a*/ 	.short	(.L_17 - .L_16)
.L_16:
        /*003c*/ 	.word	0x00000000
        /*0040*/ 	.short	0x0001
        /*0042*/ 	.short	0x0008
        /*0044*/ 	.byte	0x00, 0xf4, 0x21, 0x00


	//----- nvinfo : EIATTR_KPARAM_INFO
	.align		4
.L_17:
        /*0048*/ 	.byte	0x04, 0x17
        /*004a*/ 	.short	(.L_19 - .L_18)
.L_18:
        /*004c*/ 	.word	0x00000000
        /*0050*/ 	.short	0x0000
        /*0052*/ 	.short	0x0000
        /*0054*/ 	.byte	0x00, 0xf4, 0x21, 0x00


	//----- nvinfo : EIATTR_SPARSE_MMA_MASK
	.align		4
.L_19:
        /*0058*/ 	.byte	0x03, 0x50
        /*005a*/ 	.short	0x0000


	//----- nvinfo : EIATTR_MAXREG_COUNT
	.align		4
        /*005c*/ 	.byte	0x03, 0x1b
        /*005e*/ 	.short	0x00ff


	//----- nvinfo : EIATTR_EXIT_INSTR_OFFSETS
	.align		4
        /*0060*/ 	.byte	0x04, 0x1c
        /*0062*/ 	.short	(.L_21 - .L_20)


	//   ....[0]....
.L_20:
        /*0064*/ 	.word	0x000002b0


	//----- nvinfo : EIATTR_REQNTID
	.align		4
.L_21:
        /*0068*/ 	.byte	0x04, 0x10
        /*006a*/ 	.short	(.L_23 - .L_22)
.L_22:
        /*006c*/ 	.word	0x00000080
        /*0070*/ 	.word	0x00000001
        /*0074*/ 	.word	0x00000001


	//----- nvinfo : EIATTR_CBANK_PARAM_SIZE
	.align		4
.L_23:
        /*0078*/ 	.byte	0x03, 0x19
        /*007a*/ 	.short	0x0024


	//----- nvinfo : EIATTR_PARAM_CBANK
	.align		4
        /*007c*/ 	.byte	0x04, 0x0a
        /*007e*/ 	.short	(.L_25 - .L_24)
	.align		4
.L_24:
        /*0080*/ 	.word	index@(.nv.constant0.triton_poi_fused__prelu_kernel_add_mul_31)
        /*0084*/ 	.short	0x0210
        /*0086*/ 	.short	0x0024


	//----- nvinfo : EIATTR_SW_WAR
	.align		4
.L_25:
        /*0088*/ 	.byte	0x04, 0x36
        /*008a*/ 	.short	(.L_27 - .L_26)
.L_26:
        /*008c*/ 	.word	0x00000008
.L_27:


//--------------------- .nv.callgraph             --------------------------
	.section	.nv.callgraph,"",@"SHT_CUDA_CALLGRAPH"
	.align	4
	.sectionentsize	8
	.align		4
        /*0000*/ 	.word	0x00000000
	.align		4
        /*0004*/ 	.word	0xffffffff
	.align		4
        /*0008*/ 	.word	0x00000000
	.align		4
        /*000c*/ 	.word	0xfffffffe
	.align		4
        /*0010*/ 	.word	0x00000000
	.align		4
        /*0014*/ 	.word	0xfffffffd
	.align		4
        /*0018*/ 	.word	0x00000000
	.align		4
        /*001c*/ 	.word	0xfffffffc


//--------------------- .text.triton_poi_fused__prelu_kernel_add_mul_31 --------------------------
	.section	.text.triton_poi_fused__prelu_kernel_add_mul_31,"ax",@progbits
	.align	128
        .global         triton_poi_fused__prelu_kernel_add_mul_31
        .type           triton_poi_fused__prelu_kernel_add_mul_31,@function
        .size           triton_poi_fused__prelu_kernel_add_mul_31,(.L_x_1 - triton_poi_fused__prelu_kernel_add_mul_31)
        .other          triton_poi_fused__prelu_kernel_add_mul_31,@"STO_CUDA_ENTRY STV_DEFAULT"
triton_poi_fused__prelu_kernel_add_mul_31:
.text.triton_poi_fused__prelu_kernel_add_mul_31:
[----:B------:R-:W-:Y:S01]  /*0000*/  LDC R1, c[0x0][0x28] ;  /* 0x00000a00ff017b82 */ /* 0x000fe20000000800 */
[----:B------:R-:W1:Y:S07]  /*0010*/  S2R R0, SR_TID.X ;  /* 0x0000000000007919 */ /* 0x000e6e0000002100 */
[----:B------:R-:W2:Y:S01]  /*0020*/  LDC.64 R8, c[0x0][0x228] ;  /* 0x00008a00ff087b82 */ /* 0x000ea20000000a00 */
[----:B------:R-:W-:Y:S01]  /*0030*/  ULDC.64 UR4, c[0x0][0x208] ;  /* 0x0000820000047ab9 */ /* 0x000fe20000000a00 */
[----:B------:R-:W3:Y:S06]  /*0040*/  S2R R11, SR_CTAID.X ;  /* 0x00000000000b7919 */ /* 0x000eec0000002500 */
[----:B------:R-:W4:Y:S08]  /*0050*/  LDC.64 R6, c[0x0][0x220] ;  /* 0x00008800ff067b82 */ /* 0x000f300000000a00 */
[----:B------:R-:W5:Y:S01]  /*0060*/  LDC.64 R4, c[0x0][0x218] ;  /* 0x00008600ff047b82 */ /* 0x000f620000000a00 */
[----:B-1----:R-:W-:-:S02]  /*0070*/  LOP3.LUT R0, R0, 0x7f, RZ, 0xc0, !PT ;  /* 0x0000007f00007812 */ /* 0x002fc400078ec0ff */
[----:B---3--:R-:W-:Y:S02]  /*0080*/  SHF.R.S32.HI R2, RZ, 0x18, R11 ;  /* 0x00000018ff027819 */ /* 0x008fe4000001140b */
[----:B------:R-:W-:Y:S02]  /*0090*/  LEA R11, R11, R0, 0x7 ;  /* 0x000000000b0b7211 */ /* 0x000fe400078e38ff */
[----:B------:R-:W-:-:S04]  /*00a0*/  SGXT R0, R2, 0x1 ;  /* 0x000000010200781a */ /* 0x000fc80000000200 */
[CC--:B------:R-:W-:Y:S02]  /*00b0*/  LEA.HI R2, R0.reuse, R11.reuse, RZ, 0x7 ;  /* 0x0000000b00027211 */ /* 0x0c0fe400078f38ff */
[----:B------:R-:W-:Y:S02]  /*00c0*/  LEA.HI R0, R0, R11, RZ, 0xd ;  /* 0x0000000b00007211 */ /* 0x000fe400078f68ff */
[----:B------:R-:W-:Y:S02]  /*00d0*/  LOP3.LUT R2, R2, 0xffffff80, RZ, 0xc0, !PT ;  /* 0xffffff8002027812 */ /* 0x000fe400078ec0ff */
[----:B------:R-:W-:Y:S02]  /*00e0*/  SHF.R.S32.HI R0, RZ, 0xd, R0 ;  /* 0x0000000dff007819 */ /* 0x000fe40000011400 */
[----:B------:R-:W-:-:S04]  /*00f0*/  IADD3 R13, R11, -R2, RZ ;  /* 0x800000020b0d7210 */ /* 0x000fc80007ffe0ff */
[----:B------:R-:W-:-:S05]  /*0100*/  LEA R3, R0, R13, 0x7 ;  /* 0x0000000d00037211 */ /* 0x000fca00078e38ff */
[----:B--2---:R-:W-:Y:S02]  /*0110*/  IMAD.WIDE R8, R3, 0x4, R8 ;  /* 0x0000000403087825 */ /* 0x004fe400078e0208 */
[----:B------:R-:W1:Y:S04]  /*0120*/  LDC.64 R2, c[0x0][0x210] ;  /* 0x00008400ff027b82 */ /* 0x000e680000000a00 */
[----:B------:R-:W2:Y:S01]  /*0130*/  LDG.E.EL R8, desc[UR4][R8.64] ;  /* 0x0000000408087981 */ /* 0x000ea2000c2e1900 */
[----:B----4-:R-:W-:-:S04]  /*0140*/  IMAD.WIDE R6, R13, 0x4, R6 ;  /* 0x000000040d067825 */ /* 0x010fc800078e0206 */
[C---:B-----5:R-:W-:Y:S02]  /*0150*/  IMAD.WIDE R4, R11.reuse, 0x4, R4 ;  /* 0x000000040b047825 */ /* 0x060fe400078e0204 */
[----:B------:R-:W3:Y:S04]  /*0160*/  LDG.E.EL R6, desc[UR4][R6.64] ;  /* 0x0000000406067981 */ /* 0x000ee8000c2e1900 */
[----:B------:R4:W5:Y:S01]  /*0170*/  LDG.E R4, desc[UR4][R4.64] ;  /* 0x0000000404047981 */ /* 0x000962000c1e1900 */
[----:B-1----:R-:W-:-:S05]  /*0180*/  IMAD.WIDE R2, R11, 0x4, R2 ;  /* 0x000000040b027825 */ /* 0x002fca00078e0202 */
[----:B------:R-:W3:Y:S01]  /*0190*/  LDG.E R15, desc[UR4][R2.64] ;  /* 0x00000004020f7981 */ /* 0x000ee2000c1e1900 */
[----:B----4-:R-:W-:Y:S01]  /*01a0*/  HFMA2.MMA R5, -RZ, RZ, 1.625, 0 ;  /* 0x3e800000ff057435 */ /* 0x010fe200000001ff */
[----:B--2---:R-:W-:-:S04]  /*01b0*/  FADD R0, RZ, -R8 ;  /* 0x80000008ff007221 */ /* 0x004fc80000000000 */
[----:B------:R-:W-:-:S05]  /*01c0*/  FMUL R0, R0, 1.4426950216293334961 ;  /* 0x3fb8aa3b00007820 */ /* 0x000fca0000400000 */
[----:B------:R-:W-:-:S13]  /*01d0*/  FSETP.GEU.AND P0, PT, R0, -126, PT ;  /* 0xc2fc00000000780b */ /* 0x000fda0003f0e000 */
[----:B------:R-:W-:-:S04]  /*01e0*/  @!P0 FMUL R0, R0, 0.5 ;  /* 0x3f00000000008820 */ /* 0x000fc80000400000 */
[----:B------:R-:W1:Y:S02]  /*01f0*/  MUFU.EX2 R8, R0 ;  /* 0x0000000000087308 */ /* 0x000e640000000800 */
[----:B-1----:R-:W-:-:S04]  /*0200*/  @!P0 FMUL R8, R8, R8 ;  /* 0x0000000808088220 */ /* 0x002fc80000400000 */
[----:B------:R-:W-:-:S05]  /*0210*/  FADD R8, R8, 1 ;  /* 0x3f80000008087421 */ /* 0x000fca0000000000 */
[----:B------:R-:W-:Y:S02]  /*0220*/  FSETP.GT.AND P1, PT, R8, 8.50705917302346158658e+37, PT ;  /* 0x7e8000000800780b */ /* 0x000fe40003f24000 */
[----:B---3--:R-:W-:-:S11]  /*0230*/  FSETP.GT.AND P0, PT, R15, RZ, PT ;  /* 0x000000ff0f00720b */ /* 0x008fd60003f04000 */
[----:B------:R-:W-:-:S06]  /*0240*/  @P1 FMUL R8, R8, 0.25 ;  /* 0x3e80000008081820 */ /* 0x000fcc0000400000 */
[----:B------:R-:W1:Y:S01]  /*0250*/  MUFU.RCP R8, R8 ;  /* 0x0000000800087308 */ /* 0x000e620000001000 */
[----:B------:R-:W-:Y:S01]  /*0260*/  FSEL R5, R5, 1, P1 ;  /* 0x3f80000005057808 */ /* 0x000fe20000800000 */
[----:B------:R-:W-:-:S04]  /*0270*/  @!P0 FMUL R15, R15, R6 ;  /* 0x000000060f0f8220 */ /* 0x000fc80000400000 */
[----:B-1----:R-:W-:-:S04]  /*0280*/  FMUL R5, R8, R5 ;  /* 0x0000000508057220 */ /* 0x002fc80000400000 */
[----:B-----5:R-:W-:-:S05]  /*0290*/  FFMA R5, R15, R5, R4 ;  /* 0x000000050f057223 */ /* 0x020fca0000000004 */
[----:B------:R-:W-:Y:S01]  /*02a0*/  STG.E desc[UR4][R2.64], R5 ;  /* 0x0000000502007986 */ /* 0x000fe2000c101904 */
[----:B------:R-:W-:Y:S05]  /*02b0*/  EXIT ;  /* 0x000000000000794d */ /* 0x000fea0003800000 */
.L_x_0:
[----:B------:R-:W-:-:S00]  /*02c0*/  BRA `(.L_x_0) ;  /* 0xfffffffc00fc7947 */ /* 0x000fc0000383ffff */
[----:B------:R-:W-:-:S00]  /*02d0*/  NOP ;  /* 0x0000000000007918 */ /* 0x000fc00000000000 */
        /* <DEDUP_REMOVED lines=10> */
.L_x_1:


//--------------------- .nv.constant0.triton_poi_fused__prelu_kernel_add_mul_31 --------------------------
	.section	.nv.constant0.triton_poi_fused__prelu_kernel_add_mul_31,"a",@progbits
	.sectionflags	@""
	.align	4
.nv.constant0.triton_poi_fused__prelu_kernel_add_mul_31:
	.zero		564
